	.headerflags	@"EF_CUDA_TEXMODE_UNIFIED EF_CUDA_64BIT_ADDRESS EF_CUDA_ACCELERATORS EF_CUDA_SM90 EF_CUDA_VIRTUAL_SM(EF_CUDA_SM90)"
	.elftype	@"ET_EXEC"


//--------------------- .nv.info                  --------------------------
	.section	.nv.info,"",@"SHT_CUDA_INFO"
	.align	4


	//----- nvinfo : EIATTR_REGCOUNT
	.align		4
        /*0000*/ 	.byte	0x04, 0x2f
        /*0002*/ 	.short	(.L_1 - .L_0)
	.align		4
.L_0:
        /*0004*/ 	.word	index@(triton_poi_fused_relu_threshold_backward_1)
        /*0008*/ 	.word	0x0000000e


	//----- nvinfo : EIATTR_MIN_STACK_SIZE
	.align		4
.L_1:
        /*000c*/ 	.byte	0x04, 0x12
        /*000e*/ 	.short	(.L_3 - .L_2)
	.align		4
.L_2:
        /*0010*/ 	.word	index@(triton_poi_fused_relu_threshold_backward_1)
        /*0014*/ 	.word	0x00000000


	//----- nvinfo : EIATTR_FRAME_SIZE
	.align		4
.L_3:
        /*0018*/ 	.byte	0x04, 0x11
        /*001a*/ 	.short	(.L_5 - .L_4)
	.align		4
.L_4:
        /*001c*/ 	.word	index@(triton_poi_fused_relu_threshold_backward_1)
        /*0020*/ 	.word	0x00000000


	//----- nvinfo : EIATTR_MIN_STACK_SIZE
	.align		4
.L_5:
        /*0024*/ 	.byte	0x04, 0x12
        /*0026*/ 	.short	(.L_7 - .L_6)
	.align		4
.L_6:
        /*0028*/ 	.word	index@(triton_poi_fused_relu_threshold_backward_1)
        /*002c*/ 	.word	0x00000000
.L_7:


//--------------------- .nv.info.triton_poi_fused_relu_threshold_backward_1 --------------------------
	.section	.nv.info.triton_poi_fused_relu_threshold_backward_1,"",@"SHT_CUDA_INFO"
	.sectionflags	@""
	.align	4


	//----- nvinfo : EIATTR_CUDA_API_VERSION
	.align		4
        /*0000*/ 	.byte	0x04, 0x37
        /*0002*/ 	.short	(.L_9 - .L_8)
.L_8:
        /*0004*/ 	.word	0x0000007c


	//----- nvinfo : EIATTR_KPARAM_INFO
	.align		4
.L_9:
        /*0008*/ 	.byte	0x04, 0x17
        /*000a*/ 	.short	(.L_11 - .L_10)
.L_10:
        /*000c*/ 	.word	0x00000000
        /*0010*/ 	.short	0x0002
        /*0012*/ 	.short	0x0010
        /*0014*/ 	.byte	0x00, 0xf0, 0x11, 0x00


	//----- nvinfo : EIATTR_KPARAM_INFO
	.align		4
.L_11:
        /*0018*/ 	.byte	0x04, 0x17
        /*001a*/ 	.short	(.L_13 - .L_12)
.L_12:
        /*001c*/ 	.word	0x00000000
        /*0020*/ 	.short	0x0001
        /*0022*/ 	.short	0x0008
        /*0024*/ 	.byte	0x00, 0xf4, 0x21, 0x00


	//----- nvinfo : EIATTR_KPARAM_INFO
	.align		4
.L_13:
        /*0028*/ 	.byte	0x04, 0x17
        /*002a*/ 	.short	(.L_15 - .L_14)
.L_14:
        /*002c*/ 	.word	0x00000000
        /*0030*/ 	.short	0x0000
        /*0032*/ 	.short	0x0000
        /*0034*/ 	.byte	0x00, 0xf4, 0x21, 0x00


	//----- nvinfo : EIATTR_SPARSE_MMA_MASK
	.align		4
.L_15:
        /*0038*/ 	.byte	0x03, 0x50
        /*003a*/ 	.short	0x0000


	//----- nvinfo : EIATTR_MAXREG_COUNT
	.align		4
        /*003c*/ 	.byte	0x03, 0x1b
        /*003e*/ 	.short	0x00ff


	//----- nvinfo : EIATTR_EXIT_INSTR_OFFSETS
	.align		4
        /*0040*/ 	.byte	0x04, 0x1c
        /*0042*/ 	.short	(.L_17 - .L_16)


	//   ....[0]....
.L_16:
        /*0044*/ 	.word	0x00000350


	//----- nvinfo : EIATTR_REQNTID
	.align		4
.L_17:
        /*0048*/ 	.byte	0x04, 0x10
        /*004a*/ 	.short	(.L_19 - .L_18)
.L_18:
        /*004c*/ 	.word	0x00000080
        /*0050*/ 	.word	0x00000001
        /*0054*/ 	.word	0x00000001


	//----- nvinfo : EIATTR_CBANK_PARAM_SIZE
	.align		4
.L_19:
        /*0058*/ 	.byte	0x03, 0x19
        /*005a*/ 	.short	0x0014


	//----- nvinfo : EIATTR_PARAM_CBANK
	.align		4
        /*005c*/ 	.byte	0x04, 0x0a
        /*005e*/ 	.short	(.L_21 - .L_20)
	.align		4
.L_20:
        /*0060*/ 	.word	index@(.nv.constant0.triton_poi_fused_relu_threshold_backward_1)
        /*0064*/ 	.short	0x0210
        /*0066*/ 	.short	0x0014


	//----- nvinfo : EIATTR_SW_WAR
	.align		4
.L_21:
        /*0068*/ 	.byte	0x04, 0x36
        /*006a*/ 	.short	(.L_23 - .L_22)
.L_22:
        /*006c*/ 	.word	0x00000008
.L_23:


//--------------------- .nv.callgraph             --------------------------
	.section	.nv.callgraph,"",@"SHT_CUDA_CALLGRAPH"
	.align	4
	.sectionentsize	8
	.align		4
        /*0000*/ 	.word	0x00000000
	.align		4
        /*0004*/ 	.word	0xffffffff
	.align		4
        /*0008*/ 	.word	0x00000000
	.align		4
        /*000c*/ 	.word	0xfffffffe
	.align		4
        /*0010*/ 	.word	0x00000000
	.align		4
        /*0014*/ 	.word	0xfffffffd
	.align		4
        /*0018*/ 	.word	0x00000000
	.align		4
        /*001c*/ 	.word	0xfffffffc


//--------------------- .text.triton_poi_fused_relu_threshold_backward_1 --------------------------
	.section	.text.triton_poi_fused_relu_threshold_backward_1,"ax",@progbits
	.align	128
        .global         triton_poi_fused_relu_threshold_backward_1
        .type           triton_poi_fused_relu_threshold_backward_1,@function
        .size           triton_poi_fused_relu_threshold_backward_1,(.L_x_1 - triton_poi_fused_relu_threshold_backward_1)
        .other          triton_poi_fused_relu_threshold_backward_1,@"STO_CUDA_ENTRY STV_DEFAULT"
triton_poi_fused_relu_threshold_backward_1:
.text.triton_poi_fused_relu_threshold_backward_1:
[----:B------:R-:W-:Y:S01]  /*0000*/  LDC R1, c[0x0][0x28] ;  /* 0x00000a00ff017b82 */ /* 0x000fe20000000800 */
[----:B------:R-:W1:Y:S07]  /*0010*/  S2R R0, SR_TID.X ;  /* 0x0000000000007919 */ /* 0x000e6e0000002100 */
[----:B------:R-:W2:Y:S01]  /*0020*/  LDC.64 R2, c[0x0][0x210] ;  /* 0x00008400ff027b82 */ /* 0x000ea20000000a00 */
[----:B------:R-:W-:Y:S01]  /*0030*/  ULDC.64 UR4, c[0x0][0x208] ;  /* 0x0000820000047ab9 */ /* 0x000fe20000000a00 */
[----:B------:R-:W-:Y:S01]  /*0040*/  ULDC.64 UR6, c[0x0][0x218] ;  /* 0x0000860000067ab9 */ /* 0x000fe20000000a00 */
[----:B------:R-:W3:Y:S01]  /*0050*/  S2R R5, SR_CTAID.X ;  /* 0x0000000000057919 */ /* 0x000ee20000002500 */
[----:B-1----:R-:W-:-:S05]  /*0060*/  IMAD.SHL.U32 R0, R0, 0x8, RZ ;  /* 0x0000000800007824 */ /* 0x002fca00078e00ff */
[----:B------:R-:W-:-:S05]  /*0070*/  LOP3.LUT R0, R0, 0x3f8, RZ, 0xc0, !PT ;  /* 0x000003f800007812 */ /* 0x000fca00078ec0ff */
[----:B---3--:R-:W-:-:S04]  /*0080*/  IMAD R0, R5, 0x400, R0 ;  /* 0x0000040005007824 */ /* 0x008fc800078e0200 */
[----:B--2---:R-:W-:-:S05]  /*0090*/  IMAD.WIDE R2, R0, 0x4, R2 ;  /* 0x0000000400027825 */ /* 0x004fca00078e0202 */
[----:B------:R-:W2:Y:S04]  /*00a0*/  LDG.E.128 R8, desc[UR4][R2.64] ;  /* 0x0000000402087981 */ /* 0x000ea8000c1e1d00 */
[----:B------:R1:W3:Y:S01]  /*00b0*/  LDG.E.128 R4, desc[UR4][R2.64+0x10] ;  /* 0x0000100402047981 */ /* 0x0002e2000c1e1d00 */
[C---:B--2---:R-:W-:Y:S02]  /*00c0*/  FSETP.GEU.AND P0, PT, R8.reuse, RZ, PT ;  /* 0x000000ff0800720b */ /* 0x044fe40003f0e000 */
[C---:B------:R-:W-:Y:S02]  /*00d0*/  FSETP.GEU.AND P1, PT, R9.reuse, RZ, PT ;  /* 0x000000ff0900720b */ /* 0x040fe40003f2e000 */
[----:B------:R-:W-:Y:S02]  /*00e0*/  FSEL R8, R8, RZ, P0 ;  /* 0x000000ff08087208 */ /* 0x000fe40000000000 */
[----:B------:R-:W-:-:S02]  /*00f0*/  FSEL R9, R9, RZ, P1 ;  /* 0x000000ff09097208 */ /* 0x000fc40000800000 */
[----:B------:R-:W-:Y:S02]  /*0100*/  FSETP.GTU.AND P2, PT, R8, RZ, PT ;  /* 0x000000ff0800720b */ /* 0x000fe40003f4c000 */
[----:B------:R-:W-:Y:S02]  /*0110*/  FSETP.GTU.AND P3, PT, R9, RZ, PT ;  /* 0x000000ff0900720b */ /* 0x000fe40003f6c000 */
[----:B------:R-:W-:Y:S02]  /*0120*/  FSETP.GEU.AND P0, PT, R10, RZ, PT ;  /* 0x000000ff0a00720b */ /* 0x000fe40003f0e000 */
[----:B------:R-:W-:Y:S02]  /*0130*/  FSETP.GEU.AND P1, PT, R11, RZ, PT ;  /* 0x000000ff0b00720b */ /* 0x000fe40003f2e000 */
[----:B-1----:R-:W-:Y:S02]  /*0140*/  SEL R3, RZ, 0x1, P2 ;  /* 0x00000001ff037807 */ /* 0x002fe40001000000 */
[----:B------:R-:W-:-:S02]  /*0150*/  SEL R2, RZ, 0x1, P3 ;  /* 0x00000001ff027807 */ /* 0x000fc40001800000 */
[----:B---3--:R-:W-:Y:S02]  /*0160*/  FSETP.GEU.AND P2, PT, R4, RZ, PT ;  /* 0x000000ff0400720b */ /* 0x008fe40003f4e000 */
[----:B------:R-:W-:Y:S02]  /*0170*/  FSETP.GEU.AND P3, PT, R5, RZ, PT ;  /* 0x000000ff0500720b */ /* 0x000fe40003f6e000 */
[----:B------:R-:W-:Y:S02]  /*0180*/  FSETP.GEU.AND P4, PT, R6, RZ, PT ;  /* 0x000000ff0600720b */ /* 0x000fe40003f8e000 */
[----:B------:R-:W-:Y:S02]  /*0190*/  FSETP.GEU.AND P5, PT, R7, RZ, PT ;  /* 0x000000ff0700720b */ /* 0x000fe40003fae000 */
[----:B------:R-:W-:Y:S02]  /*01a0*/  FSEL R10, R10, RZ, P0 ;  /* 0x000000ff0a0a7208 */ /* 0x000fe40000000000 */
[----:B------:R-:W-:-:S02]  /*01b0*/  FSEL R11, R11, RZ, P1 ;  /* 0x000000ff0b0b7208 */ /* 0x000fc40000800000 */
[----:B------:R-:W-:Y:S02]  /*01c0*/  FSEL R4, R4, RZ, P2 ;  /* 0x000000ff04047208 */ /* 0x000fe40001000000 */
[----:B------:R-:W-:Y:S02]  /*01d0*/  FSEL R5, R5, RZ, P3 ;  /* 0x000000ff05057208 */ /* 0x000fe40001800000 */
[----:B------:R-:W-:Y:S02]  /*01e0*/  FSEL R6, R6, RZ, P4 ;  /* 0x000000ff06067208 */ /* 0x000fe40002000000 */
[----:B------:R-:W-:Y:S02]  /*01f0*/  FSEL R7, R7, RZ, P5 ;  /* 0x000000ff07077208 */ /* 0x000fe40002800000 */
[----:B------:R-:W-:Y:S02]  /*0200*/  FSETP.GTU.AND P0, PT, R10, RZ, PT ;  /* 0x000000ff0a00720b */ /* 0x000fe40003f0c000 */
[----:B------:R-:W-:-:S02]  /*0210*/  FSETP.GTU.AND P1, PT, R11, RZ, PT ;  /* 0x000000ff0b00720b */ /* 0x000fc40003f2c000 */
[----:B------:R-:W-:Y:S02]  /*0220*/  FSETP.GTU.AND P2, PT, R4, RZ, PT ;  /* 0x000000ff0400720b */ /* 0x000fe40003f4c000 */
[----:B------:R-:W-:Y:S02]  /*0230*/  FSETP.GTU.AND P3, PT, R5, RZ, PT ;  /* 0x000000ff0500720b */ /* 0x000fe40003f6c000 */
[----:B------:R-:W-:Y:S02]  /*0240*/  FSETP.GTU.AND P4, PT, R6, RZ, PT ;  /* 0x000000ff0600720b */ /* 0x000fe40003f8c000 */
[----:B------:R-:W-:Y:S02]  /*0250*/  FSETP.GTU.AND P5, PT, R7, RZ, PT ;  /* 0x000000ff0700720b */ /* 0x000fe40003fac000 */
[----:B------:R-:W-:Y:S02]  /*0260*/  PRMT R9, R3, 0x3340, R2 ;  /* 0x0000334003097816 */ /* 0x000fe40000000002 */
[----:B------:R-:W-:-:S02]  /*0270*/  SEL R3, RZ, 0x1, P0 ;  /* 0x00000001ff037807 */ /* 0x000fc40000000000 */
[----:B------:R-:W-:Y:S02]  /*0280*/  SEL R2, RZ, 0x1, P1 ;  /* 0x00000001ff027807 */ /* 0x000fe40000800000 */
[----:B------:R-:W-:Y:S02]  /*0290*/  SEL R7, RZ, 0x1, P3 ;  /* 0x00000001ff077807 */ /* 0x000fe40001800000 */
[----:B------:R-:W-:Y:S02]  /*02a0*/  SEL R8, RZ, 0x1, P2 ;  /* 0x00000001ff087807 */ /* 0x000fe40001000000 */
[----:B------:R-:W-:Y:S02]  /*02b0*/  SEL R6, RZ, 0x1, P4 ;  /* 0x00000001ff067807 */ /* 0x000fe40002000000 */
[----:B------:R-:W-:Y:S02]  /*02c0*/  SEL R5, RZ, 0x1, P5 ;  /* 0x00000001ff057807 */ /* 0x000fe40002800000 */
[----:B------:R-:W-:-:S02]  /*02d0*/  PRMT R4, R3, 0x3340, R2 ;  /* 0x0000334003047816 */ /* 0x000fc40000000002 */
[----:B------:R-:W-:Y:S02]  /*02e0*/  IADD3 R2, P0, R0, UR6, RZ ;  /* 0x0000000600027c10 */ /* 0x000fe4000ff1e0ff */
[----:B------:R-:W-:Y:S02]  /*02f0*/  PRMT R8, R8, 0x3340, R7 ;  /* 0x0000334008087816 */ /* 0x000fe40000000007 */
[----:B------:R-:W-:Y:S02]  /*0300*/  PRMT R5, R6, 0x3340, R5 ;  /* 0x0000334006057816 */ /* 0x000fe40000000005 */
[----:B------:R-:W-:Y:S02]  /*0310*/  LEA.HI.X.SX32 R3, R0, UR7, 0x1, P0 ;  /* 0x0000000700037c11 */ /* 0x000fe400080f0eff */
[----:B------:R-:W-:Y:S02]  /*0320*/  PRMT R4, R9, 0x5410, R4 ;  /* 0x0000541009047816 */ /* 0x000fe40000000004 */
[----:B------:R-:W-:-:S05]  /*0330*/  PRMT R5, R8, 0x5410, R5 ;  /* 0x0000541008057816 */ /* 0x000fca0000000005 */
[----:B------:R-:W-:Y:S01]  /*0340*/  STG.E.64 desc[UR4][R2.64], R4 ;  /* 0x0000000402007986 */ /* 0x000fe2000c101b04 */
[----:B------:R-:W-:Y:S05]  /*0350*/  EXIT ;  /* 0x000000000000794d */ /* 0x000fea0003800000 */
.L_x_0:
[----:B------:R-:W-:-:S00]  /*0360*/  BRA `(.L_x_0) ;  /* 0xfffffffc00fc7947 */ /* 0x000fc0000383ffff */
[----:B------:R-:W-:-:S00]  /*0370*/  NOP ;  /* 0x0000000000007918 */ /* 0x000fc00000000000 */
        /* <DEDUP_REMOVED lines=8> */
.L_x_1:


//--------------------- .nv.constant0.triton_poi_fused_relu_threshold_backward_1 --------------------------
	.section	.nv.constant0.triton_poi_fused_relu_threshold_backward_1,"a",@progbits
	.sectionflags	@""
	.align	4
.nv.constant0.triton_poi_fused_relu_threshold_backward_1:
	.zero		548
